//
// Generated by NVIDIA NVVM Compiler
//
// Compiler Build ID: CL-36424714
// Cuda compilation tools, release 13.0, V13.0.88
// Based on NVVM 20.0.0
//

.version 9.0
.target sm_100
.address_size 64

	// .globl	kernel_hash_blocks

.visible .entry kernel_hash_blocks(
	.param .u64 .ptr .align 1 kernel_hash_blocks_param_0,
	.param .u64 kernel_hash_blocks_param_1,
	.param .u32 kernel_hash_blocks_param_2,
	.param .u64 .ptr .align 1 kernel_hash_blocks_param_3,
	.param .u64 kernel_hash_blocks_param_4
)
{
	.reg .pred 	%p<12>;
	.reg .b32 	%r<117>;
	.reg .b64 	%rd<50>;

	ld.param.u64 	%rd26, [kernel_hash_blocks_param_0];
	ld.param.u64 	%rd27, [kernel_hash_blocks_param_1];
	ld.param.u32 	%r15, [kernel_hash_blocks_param_2];
	ld.param.u64 	%rd28, [kernel_hash_blocks_param_3];
	ld.param.u64 	%rd29, [kernel_hash_blocks_param_4];
	mov.u32 	%r16, %ctaid.x;
	mov.u32 	%r17, %ntid.x;
	mov.u32 	%r18, %tid.x;
	mad.lo.s32 	%r1, %r16, %r17, %r18;
	setp.ge.s32 	%p1, %r1, %r15;
	@%p1 bra 	$L__BB0_15;
	cvta.to.global.u64 	%rd1, %rd26;
	cvt.s64.s32 	%rd2, %r1;
	mul.lo.s64 	%rd3, %rd27, %rd2;
	add.s64 	%rd4, %rd3, %rd27;
	setp.gt.u64 	%p2, %rd4, %rd29;
	sub.s64 	%rd30, %rd29, %rd3;
	selp.b64 	%rd5, %rd30, %rd27, %p2;
	setp.eq.s64 	%p3, %rd5, 0;
	mov.b32 	%r116, -2128831035;
	@%p3 bra 	$L__BB0_14;
	min.u64 	%rd32, %rd29, %rd4;
	and.b64  	%rd6, %rd5, 15;
	sub.s64 	%rd33, %rd3, %rd32;
	setp.gt.u64 	%p4, %rd33, -16;
	mov.b32 	%r116, -2128831035;
	mov.b64 	%rd46, 0;
	@%p4 bra 	$L__BB0_5;
	and.b64  	%rd46, %rd5, -16;
	add.s64 	%rd34, %rd3, %rd1;
	add.s64 	%rd43, %rd34, 7;
	mov.b32 	%r116, -2128831035;
	mov.u64 	%rd44, %rd46;
$L__BB0_4:
	.pragma "nounroll";
	ld.global.u8 	%r23, [%rd43+-7];
	xor.b32  	%r24, %r116, %r23;
	mul.lo.s32 	%r25, %r24, 16777619;
	ld.global.u8 	%r26, [%rd43+-6];
	xor.b32  	%r27, %r25, %r26;
	mul.lo.s32 	%r28, %r27, 16777619;
	ld.global.u8 	%r29, [%rd43+-5];
	xor.b32  	%r30, %r28, %r29;
	mul.lo.s32 	%r31, %r30, 16777619;
	ld.global.u8 	%r32, [%rd43+-4];
	xor.b32  	%r33, %r31, %r32;
	mul.lo.s32 	%r34, %r33, 16777619;
	ld.global.u8 	%r35, [%rd43+-3];
	xor.b32  	%r36, %r34, %r35;
	mul.lo.s32 	%r37, %r36, 16777619;
	ld.global.u8 	%r38, [%rd43+-2];
	xor.b32  	%r39, %r37, %r38;
	mul.lo.s32 	%r40, %r39, 16777619;
	ld.global.u8 	%r41, [%rd43+-1];
	xor.b32  	%r42, %r40, %r41;
	mul.lo.s32 	%r43, %r42, 16777619;
	ld.global.u8 	%r44, [%rd43];
	xor.b32  	%r45, %r43, %r44;
	mul.lo.s32 	%r46, %r45, 16777619;
	ld.global.u8 	%r47, [%rd43+1];
	xor.b32  	%r48, %r46, %r47;
	mul.lo.s32 	%r49, %r48, 16777619;
	ld.global.u8 	%r50, [%rd43+2];
	xor.b32  	%r51, %r49, %r50;
	mul.lo.s32 	%r52, %r51, 16777619;
	ld.global.u8 	%r53, [%rd43+3];
	xor.b32  	%r54, %r52, %r53;
	mul.lo.s32 	%r55, %r54, 16777619;
	ld.global.u8 	%r56, [%rd43+4];
	xor.b32  	%r57, %r55, %r56;
	mul.lo.s32 	%r58, %r57, 16777619;
	ld.global.u8 	%r59, [%rd43+5];
	xor.b32  	%r60, %r58, %r59;
	mul.lo.s32 	%r61, %r60, 16777619;
	ld.global.u8 	%r62, [%rd43+6];
	xor.b32  	%r63, %r61, %r62;
	mul.lo.s32 	%r64, %r63, 16777619;
	ld.global.u8 	%r65, [%rd43+7];
	xor.b32  	%r66, %r64, %r65;
	mul.lo.s32 	%r67, %r66, 16777619;
	ld.global.u8 	%r68, [%rd43+8];
	xor.b32  	%r69, %r67, %r68;
	mul.lo.s32 	%r116, %r69, 16777619;
	add.s64 	%rd44, %rd44, -16;
	add.s64 	%rd43, %rd43, 16;
	setp.ne.s64 	%p5, %rd44, 0;
	@%p5 bra 	$L__BB0_4;
$L__BB0_5:
	setp.eq.s64 	%p6, %rd6, 0;
	@%p6 bra 	$L__BB0_14;
	and.b64  	%rd14, %rd5, 7;
	setp.lt.u64 	%p7, %rd6, 8;
	@%p7 bra 	$L__BB0_8;
	add.s64 	%rd35, %rd46, %rd3;
	add.s64 	%rd36, %rd1, %rd35;
	ld.global.u8 	%r71, [%rd36];
	xor.b32  	%r72, %r116, %r71;
	mul.lo.s32 	%r73, %r72, 16777619;
	ld.global.u8 	%r74, [%rd36+1];
	xor.b32  	%r75, %r73, %r74;
	mul.lo.s32 	%r76, %r75, 16777619;
	ld.global.u8 	%r77, [%rd36+2];
	xor.b32  	%r78, %r76, %r77;
	mul.lo.s32 	%r79, %r78, 16777619;
	ld.global.u8 	%r80, [%rd36+3];
	xor.b32  	%r81, %r79, %r80;
	mul.lo.s32 	%r82, %r81, 16777619;
	ld.global.u8 	%r83, [%rd36+4];
	xor.b32  	%r84, %r82, %r83;
	mul.lo.s32 	%r85, %r84, 16777619;
	ld.global.u8 	%r86, [%rd36+5];
	xor.b32  	%r87, %r85, %r86;
	mul.lo.s32 	%r88, %r87, 16777619;
	ld.global.u8 	%r89, [%rd36+6];
	xor.b32  	%r90, %r88, %r89;
	mul.lo.s32 	%r91, %r90, 16777619;
	ld.global.u8 	%r92, [%rd36+7];
	xor.b32  	%r93, %r91, %r92;
	mul.lo.s32 	%r116, %r93, 16777619;
	add.s64 	%rd46, %rd46, 8;
$L__BB0_8:
	setp.eq.s64 	%p8, %rd14, 0;
	@%p8 bra 	$L__BB0_14;
	and.b64  	%rd17, %rd5, 3;
	setp.lt.u64 	%p9, %rd14, 4;
	@%p9 bra 	$L__BB0_11;
	add.s64 	%rd37, %rd46, %rd3;
	add.s64 	%rd38, %rd1, %rd37;
	ld.global.u8 	%r95, [%rd38];
	xor.b32  	%r96, %r116, %r95;
	mul.lo.s32 	%r97, %r96, 16777619;
	ld.global.u8 	%r98, [%rd38+1];
	xor.b32  	%r99, %r97, %r98;
	mul.lo.s32 	%r100, %r99, 16777619;
	ld.global.u8 	%r101, [%rd38+2];
	xor.b32  	%r102, %r100, %r101;
	mul.lo.s32 	%r103, %r102, 16777619;
	ld.global.u8 	%r104, [%rd38+3];
	xor.b32  	%r105, %r103, %r104;
	mul.lo.s32 	%r116, %r105, 16777619;
	add.s64 	%rd46, %rd46, 4;
$L__BB0_11:
	setp.eq.s64 	%p10, %rd17, 0;
	@%p10 bra 	$L__BB0_14;
	add.s64 	%rd39, %rd46, %rd3;
	add.s64 	%rd49, %rd1, %rd39;
	neg.s64 	%rd48, %rd17;
$L__BB0_13:
	.pragma "nounroll";
	ld.global.u8 	%r106, [%rd49];
	xor.b32  	%r107, %r116, %r106;
	mul.lo.s32 	%r116, %r107, 16777619;
	add.s64 	%rd49, %rd49, 1;
	add.s64 	%rd48, %rd48, 1;
	setp.ne.s64 	%p11, %rd48, 0;
	@%p11 bra 	$L__BB0_13;
$L__BB0_14:
	cvta.to.global.u64 	%rd40, %rd28;
	shl.b64 	%rd41, %rd2, 2;
	add.s64 	%rd42, %rd40, %rd41;
	st.global.u32 	[%rd42], %r116;
$L__BB0_15:
	ret;

}


// ===== COMPILED SASS (sm_100) =====

	.target	sm_100

	.elftype	@"ET_EXEC"


//--------------------- .note.nv.tkinfo           --------------------------
	.section	.note.nv.tkinfo,"",@"SHT_NOTE"
	.sectionflags	@"SHF_NOTE_NV_TKINFO"
	.tkinfo
        /*0018*/ 	.word	0x00000002
        /*0030*/ 	.string	""
        /*0030*/ 	.string	"ptxas"
        /*0030*/ 	.string	"Cuda compilation tools, release 13.0, V13.0.88"
        /*0030*/ 	.string	"Build cuda_13.0.r13.0/compiler.36424714_0"
        /*0030*/ 	.string	"-arch sm_100 -m 64 "



//--------------------- .note.nv.cuinfo           --------------------------
	.section	.note.nv.cuinfo,"",@"SHT_NOTE"
	.sectionflags	@"SHF_NOTE_NV_CUINFO"
        /*0018*/ 	.short	0x0002
        /*001a*/ 	.short	0x0064
        /*001c*/ 	.short	0x0082
	.zero		2


//--------------------- .nv.info                  --------------------------
	.section	.nv.info,"",@"SHT_CUDA_INFO"
	.align	4


	//----- nvinfo : EIATTR_REGCOUNT
	.align		4
        /*0000*/ 	.byte	0x04, 0x2f
        /*0002*/ 	.short	(.L_1 - .L_0)
	.align		4
.L_0:
        /*0004*/ 	.word	index@(kernel_hash_blocks)
        /*0008*/ 	.word	0x0000001e


	//----- nvinfo : EIATTR_FRAME_SIZE
	.align		4
.L_1:
        /*000c*/ 	.byte	0x04, 0x11
        /*000e*/ 	.short	(.L_3 - .L_2)
	.align		4
.L_2:
        /*0010*/ 	.word	index@(kernel_hash_blocks)
        /*0014*/ 	.word	0x00000000


	//----- nvinfo : EIATTR_MIN_STACK_SIZE
	.align		4
.L_3:
        /*0018*/ 	.byte	0x04, 0x12
        /*001a*/ 	.short	(.L_5 - .L_4)
	.align		4
.L_4:
        /*001c*/ 	.word	index@(kernel_hash_blocks)
        /*0020*/ 	.word	0x00000000
.L_5:


//--------------------- .nv.compat                --------------------------
	.section	.nv.compat,"",@"SHT_CUDA_COMPAT_INFO"
	.align	4
        /*0000*/ 	.byte	0x02, 0x09, 0x00, 0x00, 0x02, 0x02, 0x01, 0x00, 0x02, 0x05, 0x05, 0x00, 0x03, 0x07, 0x01, 0x01
        /*0010*/ 	.byte	0x02, 0x03, 0x00, 0x00, 0x02, 0x06, 0x01, 0x00, 0x04, 0x0b, 0x08, 0x00, 0x09, 0x00, 0x00, 0x00
        /*0020*/ 	.byte	0x00, 0x00, 0x00, 0x00


//--------------------- .nv.info.kernel_hash_blocks --------------------------
	.section	.nv.info.kernel_hash_blocks,"",@"SHT_CUDA_INFO"
	.sectionflags	@""
	.align	4


	//----- nvinfo : EIATTR_CUDA_API_VERSION
	.align		4
        /*0000*/ 	.byte	0x04, 0x37
        /*0002*/ 	.short	(.L_7 - .L_6)
.L_6:
        /*0004*/ 	.word	0x00000082


	//----- nvinfo : EIATTR_KPARAM_INFO
	.align		4
.L_7:
        /*0008*/ 	.byte	0x04, 0x17
        /*000a*/ 	.short	(.L_9 - .L_8)
.L_8:
        /*000c*/ 	.word	0x00000000
        /*0010*/ 	.short	0x0004
        /*0012*/ 	.short	0x0020
        /*0014*/ 	.byte	0x00, 0xf0, 0x21, 0x00


	//----- nvinfo : EIATTR_KPARAM_INFO
	.align		4
.L_9:
        /*0018*/ 	.byte	0x04, 0x17
        /*001a*/ 	.short	(.L_11 - .L_10)
.L_10:
        /*001c*/ 	.word	0x00000000
        /*0020*/ 	.short	0x0003
        /*0022*/ 	.short	0x0018
        /*0024*/ 	.byte	0x00, 0xf5, 0x21, 0x00


	//----- nvinfo : EIATTR_KPARAM_INFO
	.align		4
.L_11:
        /*0028*/ 	.byte	0x04, 0x17
        /*002a*/ 	.short	(.L_13 - .L_12)
.L_12:
        /*002c*/ 	.word	0x00000000
        /*0030*/ 	.short	0x0002
        /*0032*/ 	.short	0x0010
        /*0034*/ 	.byte	0x00, 0xf0, 0x11, 0x00


	//----- nvinfo : EIATTR_KPARAM_INFO
	.align		4
.L_13:
        /*0038*/ 	.byte	0x04, 0x17
        /*003a*/ 	.short	(.L_15 - .L_14)
.L_14:
        /*003c*/ 	.word	0x00000000
        /*0040*/ 	.short	0x0001
        /*0042*/ 	.short	0x0008
        /*0044*/ 	.byte	0x00, 0xf0, 0x21, 0x00


	//----- nvinfo : EIATTR_KPARAM_INFO
	.align		4
.L_15:
        /*0048*/ 	.byte	0x04, 0x17
        /*004a*/ 	.short	(.L_17 - .L_16)
.L_16:
        /*004c*/ 	.word	0x00000000
        /*0050*/ 	.short	0x0000
        /*0052*/ 	.short	0x0000
        /*0054*/ 	.byte	0x00, 0xf5, 0x21, 0x00


	//----- nvinfo : EIATTR_SPARSE_MMA_MASK
	.align		4
.L_17:
        /*0058*/ 	.byte	0x03, 0x50
        /*005a*/ 	.short	0x0000


	//----- nvinfo : EIATTR_MAXREG_COUNT
	.align		4
        /*005c*/ 	.byte	0x03, 0x1b
        /*005e*/ 	.short	0x00ff


	//----- nvinfo : EIATTR_MERCURY_ISA_VERSION
	.align		4
        /*0060*/ 	.byte	0x03, 0x5f
        /*0062*/ 	.short	0x0101


	//----- nvinfo : EIATTR_VRC_CTA_INIT_COUNT
	.align		4
        /*0064*/ 	.byte	0x02, 0x4a
	.zero		1
	.zero		1


	//----- nvinfo : EIATTR_EXIT_INSTR_OFFSETS
	.align		4
        /*0068*/ 	.byte	0x04, 0x1c
        /*006a*/ 	.short	(.L_19 - .L_18)


	//   ....[0]....
.L_18:
        /*006c*/ 	.word	0x00000070


	//   ....[1]....
        /*0070*/ 	.word	0x00000cf0


	//----- nvinfo : EIATTR_CRS_STACK_SIZE
	.align		4
.L_19:
        /*0074*/ 	.byte	0x04, 0x1e
        /*0076*/ 	.short	(.L_21 - .L_20)
.L_20:
        /*0078*/ 	.word	0x00000000


	//----- nvinfo : EIATTR_CBANK_PARAM_SIZE
	.align		4
.L_21:
        /*007c*/ 	.byte	0x03, 0x19
        /*007e*/ 	.short	0x0028


	//----- nvinfo : EIATTR_PARAM_CBANK
	.align		4
        /*0080*/ 	.byte	0x04, 0x0a
        /*0082*/ 	.short	(.L_23 - .L_22)
	.align		4
.L_22:
        /*0084*/ 	.word	index@(.nv.constant0.kernel_hash_blocks)
        /*0088*/ 	.short	0x0380
        /*008a*/ 	.short	0x0028


	//----- nvinfo : EIATTR_SW_WAR
	.align		4
.L_23:
        /*008c*/ 	.byte	0x04, 0x36
        /*008e*/ 	.short	(.L_25 - .L_24)
.L_24:
        /*0090*/ 	.word	0x00000008
.L_25:


//--------------------- .nv.callgraph             --------------------------
	.section	.nv.callgraph,"",@"SHT_CUDA_CALLGRAPH"
	.align	4
	.sectionentsize	8
	.align		4
        /*0000*/ 	.word	0x00000000
	.align		4
        /*0004*/ 	.word	0xffffffff
	.align		4
        /*0008*/ 	.word	0x00000000
	.align		4
        /*000c*/ 	.word	0xfffffffe
	.align		4
        /*0010*/ 	.word	0x00000000
	.align		4
        /*0014*/ 	.word	0xfffffffd
	.align		4
        /*0018*/ 	.word	0x00000000
	.align		4
        /*001c*/ 	.word	0xfffffffc


//--------------------- .text.kernel_hash_blocks  --------------------------
	.section	.text.kernel_hash_blocks,"ax",@progbits
	.align	128
        .global         kernel_hash_blocks
        .type           kernel_hash_blocks,@function
        .size           kernel_hash_blocks,(.L_x_9 - kernel_hash_blocks)
        .other          kernel_hash_blocks,@"STO_CUDA_ENTRY STV_DEFAULT"
kernel_hash_blocks:
.text.kernel_hash_blocks:
[----:B------:R-:W-:Y:S01]  /*0000*/  LDC R1, c[0x0][0x37c] ;  /* 0x0000df00ff017b82 */ /* 0x000fe20000000800 */
[----:B------:R-:W0:Y:S07]  /*0010*/  S2R R0, SR_TID.X ;  /* 0x0000000000007919 */ /* 0x000e2e0000002100 */
[----:B------:R-:W0:Y:S01]  /*0020*/  S2UR UR4, SR_CTAID.X ;  /* 0x00000000000479c3 */ /* 0x000e220000002500 */
[----:B------:R-:W1:Y:S07]  /*0030*/  LDCU UR5, c[0x0][0x390] ;  /* 0x00007200ff0577ac */ /* 0x000e6e0008000800 */
[----:B------:R-:W0:Y:S02]  /*0040*/  LDC R7, c[0x0][0x360] ;  /* 0x0000d800ff077b82 */ /* 0x000e240000000800 */
[----:B0-----:R-:W-:-:S05]  /*0050*/  IMAD R7, R7, UR4, R0 ;  /* 0x0000000407077c24 */ /* 0x001fca000f8e0200 */
[----:B-1----:R-:W-:-:S13]  /*0060*/  ISETP.GE.AND P0, PT, R7, UR5, PT ;  /* 0x0000000507007c0c */ /* 0x002fda000bf06270 */
[----:B------:R-:W-:Y:S05]  /*0070*/  @P0 EXIT ;  /* 0x000000000000094d */ /* 0x000fea0003800000 */
[----:B------:R-:W0:Y:S01]  /*0080*/  LDC.64 R2, c[0x0][0x388] ;  /* 0x0000e200ff027b82 */ /* 0x000e220000000a00 */
[----:B------:R-:W1:Y:S01]  /*0090*/  LDCU.64 UR4, c[0x0][0x388] ;  /* 0x00007100ff0477ac */ /* 0x000e620008000a00 */
[----:B------:R-:W-:Y:S01]  /*00a0*/  SHF.R.S32.HI R0, RZ, 0x1f, R7 ;  /* 0x0000001fff007819 */ /* 0x000fe20000011407 */
[----:B------:R-:W-:Y:S01]  /*00b0*/  BSSY.RECONVERGENT B0, `(.L_x_0) ;  /* 0x00000bf000007945 */ /* 0x000fe20003800200 */
[----:B------:R-:W-:Y:S01]  /*00c0*/  IADD3 R11, P1, PT, RZ, -R7, RZ ;  /* 0x80000007ff0b7210 */ /* 0x000fe20007f3e0ff */
[----:B------:R-:W2:Y:S01]  /*00d0*/  LDCU.64 UR6, c[0x0][0x3a0] ;  /* 0x00007400ff0677ac */ /* 0x000ea20008000a00 */
[----:B------:R-:W3:Y:S03]  /*00e0*/  LDCU.64 UR8, c[0x0][0x3a0] ;  /* 0x00007400ff0877ac */ /* 0x000ee60008000a00 */
[----:B------:R-:W-:Y:S02]  /*00f0*/  IMAD.X R9, RZ, RZ, ~R0, P1 ;  /* 0x000000ffff097224 */ /* 0x000fe400008e0e00 */
[----:B0-----:R-:W-:-:S02]  /*0100*/  IMAD R6, R0, R2, RZ ;  /* 0x0000000200067224 */ /* 0x001fc400078e02ff */
[CC--:B-1----:R-:W-:Y:S01]  /*0110*/  IMAD.WIDE.U32 R4, R7.reuse, R2.reuse, UR4 ;  /* 0x0000000407047e25 */ /* 0x0c2fe2000f8e0002 */
[----:B------:R-:W0:Y:S03]  /*0120*/  LDCU.64 UR4, c[0x0][0x358] ;  /* 0x00006b00ff0477ac */ /* 0x000e260008000a00 */
[----:B------:R-:W-:Y:S01]  /*0130*/  IMAD R6, R7, R3, R6 ;  /* 0x0000000307067224 */ /* 0x000fe200078e0206 */
[----:B--2---:R-:W-:Y:S01]  /*0140*/  ISETP.GT.U32.AND P0, PT, R4, UR6, PT ;  /* 0x0000000604007c0c */ /* 0x004fe2000bf04070 */
[-C--:B------:R-:W-:Y:S02]  /*0150*/  IMAD R12, R9, R2.reuse, RZ ;  /* 0x00000002090c7224 */ /* 0x080fe400078e02ff */
[----:B------:R-:W-:Y:S02]  /*0160*/  IMAD.IADD R10, R5, 0x1, R6 ;  /* 0x00000001050a7824 */ /* 0x000fe400078e0206 */
[----:B---3--:R-:W-:-:S03]  /*0170*/  IMAD.WIDE.U32 R8, R11, R2, UR8 ;  /* 0x000000080b087e25 */ /* 0x008fc6000f8e0002 */
[----:B------:R-:W-:Y:S01]  /*0180*/  ISETP.GT.U32.AND.EX P0, PT, R10, UR7, PT, P0 ;  /* 0x000000070a007c0c */ /* 0x000fe2000bf04100 */
[----:B------:R-:W-:-:S03]  /*0190*/  IMAD R11, R11, R3, R12 ;  /* 0x000000030b0b7224 */ /* 0x000fc600078e020c */
[----:B------:R-:W-:-:S09]  /*01a0*/  SEL R8, R8, R2, P0 ;  /* 0x0000000208087207 */ /* 0x000fd20000000000 */
[----:B------:R-:W-:Y:S01]  /*01b0*/  @P0 IMAD.IADD R3, R9, 0x1, R11 ;  /* 0x0000000109030824 */ /* 0x000fe200078e020b */
[----:B------:R-:W-:Y:S01]  /*01c0*/  ISETP.NE.U32.AND P0, PT, R8, RZ, PT ;  /* 0x000000ff0800720c */ /* 0x000fe20003f05070 */
[----:B------:R-:W-:-:S03]  /*01d0*/  IMAD.MOV.U32 R11, RZ, RZ, -0x7ee3623b ;  /* 0x811c9dc5ff0b7424 */ /* 0x000fc600078e00ff */
[----:B------:R-:W-:-:S13]  /*01e0*/  ISETP.NE.AND.EX P0, PT, R3, RZ, PT, P0 ;  /* 0x000000ff0300720c */ /* 0x000fda0003f05300 */
[----:B0-----:R-:W-:Y:S05]  /*01f0*/  @!P0 BRA `(.L_x_1) ;  /* 0x0000000800a88947 */ /* 0x001fea0003800000 */
[----:B------:R-:W-:Y:S01]  /*0200*/  ISETP.LT.U32.AND P0, PT, R4, UR6, PT ;  /* 0x0000000604007c0c */ /* 0x000fe2000bf01070 */
[----:B------:R-:W-:Y:S01]  /*0210*/  BSSY.RECONVERGENT B1, `(.L_x_2) ;  /* 0x0000051000017945 */ /* 0x000fe20003800200 */
[----:B------:R-:W-:Y:S01]  /*0220*/  LOP3.LUT R25, R8, 0xf, RZ, 0xc0, !PT ;  /* 0x0000000f08197812 */ /* 0x000fe200078ec0ff */
[----:B------:R-:W-:Y:S01]  /*0230*/  IMAD.MOV.U32 R11, RZ, RZ, -0x7ee3623b ;  /* 0x811c9dc5ff0b7424 */ /* 0x000fe200078e00ff */
[----:B------:R-:W-:Y:S01]  /*0240*/  ISETP.LT.U32.AND.EX P0, PT, R10, UR7, PT, P0 ;  /* 0x000000070a007c0c */ /* 0x000fe2000bf01100 */
[----:B------:R-:W-:-:S03]  /*0250*/  IMAD.MOV.U32 R9, RZ, RZ, RZ ;  /* 0x000000ffff097224 */ /* 0x000fc600078e00ff */
[----:B------:R-:W-:Y:S02]  /*0260*/  SEL R4, R4, UR6, P0 ;  /* 0x0000000604047c07 */ /* 0x000fe40008000000 */
[----:B------:R-:W-:Y:S01]  /*0270*/  SEL R5, R10, UR7, P0 ;  /* 0x000000070a057c07 */ /* 0x000fe20008000000 */
[----:B------:R-:W-:Y:S01]  /*0280*/  IMAD.MOV.U32 R10, RZ, RZ, RZ ;  /* 0x000000ffff0a7224 */ /* 0x000fe200078e00ff */
[----:B------:R-:W-:-:S05]  /*0290*/  IADD3 R4, P0, PT, RZ, -R4, RZ ;  /* 0x80000004ff047210 */ /* 0x000fca0007f1e0ff */
[----:B------:R-:W-:Y:S01]  /*02a0*/  IMAD.X R5, RZ, RZ, ~R5, P0 ;  /* 0x000000ffff057224 */ /* 0x000fe200000e0e05 */
[----:B------:R-:W-:Y:S01]  /*02b0*/  ISETP.NE.U32.AND P0, PT, R25, RZ, PT ;  /* 0x000000ff1900720c */ /* 0x000fe20003f05070 */
[----:B------:R-:W-:-:S03]  /*02c0*/  IMAD.WIDE.U32 R4, R7, R2, R4 ;  /* 0x0000000207047225 */ /* 0x000fc600078e0004 */
[----:B------:R-:W-:Y:S02]  /*02d0*/  ISETP.NE.AND.EX P0, PT, RZ, RZ, PT, P0 ;  /* 0x000000ffff00720c */ /* 0x000fe40003f05300 */
[----:B------:R-:W-:Y:S01]  /*02e0*/  ISETP.GT.U32.AND P1, PT, R4, -0x10, PT ;  /* 0xfffffff00400780c */ /* 0x000fe20003f24070 */
[----:B------:R-:W-:-:S05]  /*02f0*/  IMAD.IADD R4, R6, 0x1, R5 ;  /* 0x0000000106047824 */ /* 0x000fca00078e0205 */
[----:B------:R-:W-:-:S13]  /*0300*/  ISETP.GT.U32.AND.EX P1, PT, R4, -0x1, PT, P1 ;  /* 0xffffffff0400780c */ /* 0x000fda0003f24110 */
[----:B------:R-:W-:Y:S05]  /*0310*/  @P1 BRA `(.L_x_3) ;  /* 0x0000000400001947 */ /* 0x000fea0003800000 */
[----:B------:R-:W0:Y:S01]  /*0320*/  LDCU.64 UR8, c[0x0][0x380] ;  /* 0x00007000ff0877ac */ /* 0x000e220008000a00 */
[----:B------:R-:W-:Y:S01]  /*0330*/  LOP3.LUT R10, R8, 0xfffffff0, RZ, 0xc0, !PT ;  /* 0xfffffff0080a7812 */ /* 0x000fe200078ec0ff */
[--C-:B------:R-:W-:Y:S02]  /*0340*/  IMAD.MOV.U32 R9, RZ, RZ, R3.reuse ;  /* 0x000000ffff097224 */ /* 0x100fe400078e0003 */
[----:B------:R-:W-:Y:S02]  /*0350*/  IMAD.MOV.U32 R12, RZ, RZ, R3 ;  /* 0x000000ffff0c7224 */ /* 0x000fe400078e0003 */
[----:B------:R-:W-:Y:S02]  /*0360*/  IMAD.MOV.U32 R11, RZ, RZ, -0x7ee3623b ;  /* 0x811c9dc5ff0b7424 */ /* 0x000fe400078e00ff */
[----:B------:R-:W-:Y:S02]  /*0370*/  IMAD.MOV.U32 R13, RZ, RZ, R10 ;  /* 0x000000ffff0d7224 */ /* 0x000fe400078e000a */
[----:B0-----:R-:W-:-:S03]  /*0380*/  IMAD.WIDE.U32 R4, R7, R2, UR8 ;  /* 0x0000000807047e25 */ /* 0x001fc6000f8e0002 */
[----:B------:R-:W-:-:S05]  /*0390*/  IADD3 R4, P1, PT, R4, 0x7, RZ ;  /* 0x0000000704047810 */ /* 0x000fca0007f3e0ff */
[----:B------:R-:W-:-:S08]  /*03a0*/  IMAD.X R5, R6, 0x1, R5, P1 ;  /* 0x0000000106057824 */ /* 0x000fd000008e0605 */
.L_x_4:
[----:B------:R-:W2:Y:S04]  /*03b0*/  LDG.E.U8 R24, desc[UR4][R4.64+-0x7] ;  /* 0xfffff90404187981 */ /* 0x000ea8000c1e1100 */
[----:B------:R-:W3:Y:S04]  /*03c0*/  LDG.E.U8 R27, desc[UR4][R4.64+-0x6] ;  /* 0xfffffa04041b7981 */ /* 0x000ee8000c1e1100 */
[----:B------:R-:W4:Y:S04]  /*03d0*/  LDG.E.U8 R23, desc[UR4][R4.64+-0x5] ;  /* 0xfffffb0404177981 */ /* 0x000f28000c1e1100 */
[----:B------:R-:W5:Y:S04]  /*03e0*/  LDG.E.U8 R3, desc[UR4][R4.64+-0x4] ;  /* 0xfffffc0404037981 */ /* 0x000f68000c1e1100 */
        /* <DEDUP_REMOVED lines=8> */
[----:B------:R-:W5:Y:S01]  /*0470*/  LDG.E.U8 R14, desc[UR4][R4.64+0x5] ;  /* 0x00000504040e7981 */ /* 0x000f62000c1e1100 */
[----:B--2---:R-:W-:-:S03]  /*0480*/  LOP3.LUT R24, R11, R24, RZ, 0x3c, !PT ;  /* 0x000000180b187212 */ /* 0x004fc600078e3cff */
[----:B------:R-:W2:Y:S02]  /*0490*/  LDG.E.U8 R11, desc[UR4][R4.64+0x6] ;  /* 0x00000604040b7981 */ /* 0x000ea4000c1e1100 */
[----:B------:R-:W-:-:S05]  /*04a0*/  IMAD R24, R24, 0x1000193, RZ ;  /* 0x0100019318187824 */ /* 0x000fca00078e02ff */
[----:B---3--:R-:W-:Y:S02]  /*04b0*/  LOP3.LUT R27, R24, R27, RZ, 0x3c, !PT ;  /* 0x0000001b181b7212 */ /* 0x008fe400078e3cff */
[----:B------:R-:W3:Y:S03]  /*04c0*/  LDG.E.U8 R24, desc[UR4][R4.64+0x7] ;  /* 0x0000070404187981 */ /* 0x000ee6000c1e1100 */
[----:B------:R-:W-:-:S05]  /*04d0*/  IMAD R26, R27, 0x1000193, RZ ;  /* 0x010001931b1a7824 */ /* 0x000fca00078e02ff */
[----:B----4-:R-:W-:Y:S02]  /*04e0*/  LOP3.LUT R26, R26, R23, RZ, 0x3c, !PT ;  /* 0x000000171a1a7212 */ /* 0x010fe400078e3cff */
[----:B------:R0:W4:Y:S01]  /*04f0*/  LDG.E.U8 R23, desc[UR4][R4.64+0x8] ;  /* 0x0000080404177981 */ /* 0x000122000c1e1100 */
[----:B------:R-:W-:Y:S02]  /*0500*/  IADD3 R13, P1, PT, R13, -0x10, RZ ;  /* 0xfffffff00d0d7810 */ /* 0x000fe40007f3e0ff */
[----:B------:R-:W-:Y:S02]  /*0510*/  IMAD R26, R26, 0x1000193, RZ ;  /* 0x010001931a1a7824 */ /* 0x000fe400078e02ff */
[----:B------:R-:W-:Y:S02]  /*0520*/  IADD3.X R12, PT, PT, R12, -0x1, RZ, P1, !PT ;  /* 0xffffffff0c0c7810 */ /* 0x000fe40000ffe4ff */
[----:B------:R-:W-:Y:S02]  /*0530*/  ISETP.NE.U32.AND P1, PT, R13, RZ, PT ;  /* 0x000000ff0d00720c */ /* 0x000fe40003f25070 */
[----:B-----5:R-:W-:-:S02]  /*0540*/  LOP3.LUT R3, R26, R3, RZ, 0x3c, !PT ;  /* 0x000000031a037212 */ /* 0x020fc400078e3cff */
[----:B------:R-:W-:Y:S02]  /*0550*/  ISETP.NE.AND.EX P1, PT, R12, RZ, PT, P1 ;  /* 0x000000ff0c00720c */ /* 0x000fe40003f25310 */
[----:B0-----:R-:W-:Y:S01]  /*0560*/  IADD3 R4, P2, PT, R4, 0x10, RZ ;  /* 0x0000001004047810 */ /* 0x001fe20007f5e0ff */
[----:B------:R-:W-:-:S04]  /*0570*/  IMAD R3, R3, 0x1000193, RZ ;  /* 0x0100019303037824 */ /* 0x000fc800078e02ff */
[----:B------:R-:W-:Y:S01]  /*0580*/  IMAD.X R5, RZ, RZ, R5, P2 ;  /* 0x000000ffff057224 */ /* 0x000fe200010e0605 */
[----:B------:R-:W-:-:S05]  /*0590*/  LOP3.LUT R3, R3, R22, RZ, 0x3c, !PT ;  /* 0x0000001603037212 */ /* 0x000fca00078e3cff */
[----:B------:R-:W-:-:S05]  /*05a0*/  IMAD R22, R3, 0x1000193, RZ ;  /* 0x0100019303167824 */ /* 0x000fca00078e02ff */
        /* <DEDUP_REMOVED lines=16> */
[----:B--2---:R-:W-:-:S05]  /*06b0*/  LOP3.LUT R11, R14, R11, RZ, 0x3c, !PT ;  /* 0x0000000b0e0b7212 */ /* 0x004fca00078e3cff */
[----:B------:R-:W-:-:S05]  /*06c0*/  IMAD R11, R11, 0x1000193, RZ ;  /* 0x010001930b0b7824 */ /* 0x000fca00078e02ff */
[----:B---3--:R-:W-:-:S05]  /*06d0*/  LOP3.LUT R11, R11, R24, RZ, 0x3c, !PT ;  /* 0x000000180b0b7212 */ /* 0x008fca00078e3cff */
[----:B------:R-:W-:-:S05]  /*06e0*/  IMAD R14, R11, 0x1000193, RZ ;  /* 0x010001930b0e7824 */ /* 0x000fca00078e02ff */
[----:B----4-:R-:W-:-:S05]  /*06f0*/  LOP3.LUT R14, R14, R23, RZ, 0x3c, !PT ;  /* 0x000000170e0e7212 */ /* 0x010fca00078e3cff */
[----:B------:R-:W-:Y:S01]  /*0700*/  IMAD R11, R14, 0x1000193, RZ ;  /* 0x010001930e0b7824 */ /* 0x000fe200078e02ff */
[----:B------:R-:W-:Y:S06]  /*0710*/  @P1 BRA `(.L_x_4) ;  /* 0xfffffffc00241947 */ /* 0x000fec000383ffff */
.L_x_3:
[----:B------:R-:W-:Y:S05]  /*0720*/  BSYNC.RECONVERGENT B1 ;  /* 0x0000000000017941 */ /* 0x000fea0003800200 */
.L_x_2:
[----:B------:R-:W-:Y:S05]  /*0730*/  @!P0 BRA `(.L_x_1) ;  /* 0x0000000400588947 */ /* 0x000fea0003800000 */
[----:B------:R-:W-:Y:S01]  /*0740*/  ISETP.GE.U32.AND P1, PT, R25, 0x8, PT ;  /* 0x000000081900780c */ /* 0x000fe20003f26070 */
[----:B------:R-:W-:Y:S01]  /*0750*/  BSSY.RECONVERGENT B1, `(.L_x_5) ;  /* 0x0000026000017945 */ /* 0x000fe20003800200 */
[----:B------:R-:W-:Y:S02]  /*0760*/  LOP3.LUT R15, R8, 0x7, RZ, 0xc0, !PT ;  /* 0x00000007080f7812 */ /* 0x000fe400078ec0ff */
[----:B------:R-:W-:Y:S02]  /*0770*/  ISETP.GE.U32.AND.EX P1, PT, RZ, RZ, PT, P1 ;  /* 0x000000ffff00720c */ /* 0x000fe40003f26110 */
[----:B------:R-:W-:-:S04]  /*0780*/  ISETP.NE.U32.AND P0, PT, R15, RZ, PT ;  /* 0x000000ff0f00720c */ /* 0x000fc80003f05070 */
[----:B------:R-:W-:-:S07]  /*0790*/  ISETP.NE.AND.EX P0, PT, RZ, RZ, PT, P0 ;  /* 0x000000ffff00720c */ /* 0x000fce0003f05300 */
[----:B------:R-:W-:Y:S06]  /*07a0*/  @!P1 BRA `(.L_x_6) ;  /* 0x0000000000809947 */ /* 0x000fec0003800000 */
[----:B------:R-:W0:Y:S01]  /*07b0*/  LDCU.64 UR8, c[0x0][0x380] ;  /* 0x00007000ff0877ac */ /* 0x000e220008000a00 */
[----:B------:R-:W-:Y:S02]  /*07c0*/  IMAD.MOV.U32 R4, RZ, RZ, R10 ;  /* 0x000000ffff047224 */ /* 0x000fe400078e000a */
[----:B------:R-:W-:Y:S02]  /*07d0*/  IMAD.MOV.U32 R5, RZ, RZ, R9 ;  /* 0x000000ffff057224 */ /* 0x000fe400078e0009 */
[----:B------:R-:W-:-:S03]  /*07e0*/  IMAD.WIDE.U32 R4, R7, R2, R4 ;  /* 0x0000000207047225 */ /* 0x000fc600078e0004 */
[----:B0-----:R-:W-:-:S04]  /*07f0*/  IADD3 R4, P1, PT, R4, UR8, RZ ;  /* 0x0000000804047c10 */ /* 0x001fc8000ff3e0ff */
[----:B------:R-:W-:-:S05]  /*0800*/  IADD3.X R5, PT, PT, R6, UR9, R5, P1, !PT ;  /* 0x0000000906057c10 */ /* 0x000fca0008ffe405 */
[----:B------:R-:W2:Y:S04]  /*0810*/  LDG.E.U8 R14, desc[UR4][R4.64] ;  /* 0x00000004040e7981 */ /* 0x000ea8000c1e1100 */
[----:B------:R-:W3:Y:S04]  /*0820*/  LDG.E.U8 R13, desc[UR4][R4.64+0x1] ;  /* 0x00000104040d7981 */ /* 0x000ee8000c1e1100 */
[----:B------:R-:W4:Y:S04]  /*0830*/  LDG.E.U8 R16, desc[UR4][R4.64+0x2] ;  /* 0x0000020404107981 */ /* 0x000f28000c1e1100 */
[----:B------:R-:W5:Y:S04]  /*0840*/  LDG.E.U8 R18, desc[UR4][R4.64+0x3] ;  /* 0x0000030404127981 */ /* 0x000f68000c1e1100 */
[----:B------:R-:W5:Y:S04]  /*0850*/  LDG.E.U8 R20, desc[UR4][R4.64+0x4] ;  /* 0x0000040404147981 */ /* 0x000f68000c1e1100 */
[----:B------:R-:W5:Y:S04]  /*0860*/  LDG.E.U8 R22, desc[UR4][R4.64+0x5] ;  /* 0x0000050404167981 */ /* 0x000f68000c1e1100 */
[----:B------:R-:W5:Y:S04]  /*0870*/  LDG.E.U8 R3, desc[UR4][R4.64+0x6] ;  /* 0x0000060404037981 */ /* 0x000f68000c1e1100 */
[----:B------:R0:W5:Y:S01]  /*0880*/  LDG.E.U8 R12, desc[UR4][R4.64+0x7] ;  /* 0x00000704040c7981 */ /* 0x000162000c1e1100 */
[----:B------:R-:W-:-:S05]  /*0890*/  IADD3 R10, P1, PT, R10, 0x8, RZ ;  /* 0x000000080a0a7810 */ /* 0x000fca0007f3e0ff */
[----:B------:R-:W-:Y:S01]  /*08a0*/  IMAD.X R9, RZ, RZ, R9, P1 ;  /* 0x000000ffff097224 */ /* 0x000fe200008e0609 */
[----:B--2---:R-:W-:-:S05]  /*08b0*/  LOP3.LUT R14, R11, R14, RZ, 0x3c, !PT ;  /* 0x0000000e0b0e7212 */ /* 0x004fca00078e3cff */
[----:B------:R-:W-:-:S05]  /*08c0*/  IMAD R14, R14, 0x1000193, RZ ;  /* 0x010001930e0e7824 */ /* 0x000fca00078e02ff */
[----:B---3--:R-:W-:-:S05]  /*08d0*/  LOP3.LUT R13, R14, R13, RZ, 0x3c, !PT ;  /* 0x0000000d0e0d7212 */ /* 0x008fca00078e3cff */
[----:B------:R-:W-:-:S05]  /*08e0*/  IMAD R13, R13, 0x1000193, RZ ;  /* 0x010001930d0d7824 */ /* 0x000fca00078e02ff */
[----:B----4-:R-:W-:-:S05]  /*08f0*/  LOP3.LUT R13, R13, R16, RZ, 0x3c, !PT ;  /* 0x000000100d0d7212 */ /* 0x010fca00078e3cff */
[----:B------:R-:W-:-:S05]  /*0900*/  IMAD R13, R13, 0x1000193, RZ ;  /* 0x010001930d0d7824 */ /* 0x000fca00078e02ff */
[----:B-----5:R-:W-:-:S05]  /*0910*/  LOP3.LUT R13, R13, R18, RZ, 0x3c, !PT ;  /* 0x000000120d0d7212 */ /* 0x020fca00078e3cff */
[----:B------:R-:W-:-:S05]  /*0920*/  IMAD R13, R13, 0x1000193, RZ ;  /* 0x010001930d0d7824 */ /* 0x000fca00078e02ff */
[----:B------:R-:W-:-:S05]  /*0930*/  LOP3.LUT R13, R13, R20, RZ, 0x3c, !PT ;  /* 0x000000140d0d7212 */ /* 0x000fca00078e3cff */
[----:B------:R-:W-:-:S05]  /*0940*/  IMAD R13, R13, 0x1000193, RZ ;  /* 0x010001930d0d7824 */ /* 0x000fca00078e02ff */
[----:B------:R-:W-:-:S05]  /*0950*/  LOP3.LUT R13, R13, R22, RZ, 0x3c, !PT ;  /* 0x000000160d0d7212 */ /* 0x000fca00078e3cff */
[----:B0-----:R-:W-:-:S05]  /*0960*/  IMAD R4, R13, 0x1000193, RZ ;  /* 0x010001930d047824 */ /* 0x001fca00078e02ff */
[----:B------:R-:W-:-:S05]  /*0970*/  LOP3.LUT R3, R4, R3, RZ, 0x3c, !PT ;  /* 0x0000000304037212 */ /* 0x000fca00078e3cff */
[----:B------:R-:W-:-:S05]  /*0980*/  IMAD R3, R3, 0x1000193, RZ ;  /* 0x0100019303037824 */ /* 0x000fca00078e02ff */
[----:B------:R-:W-:-:S05]  /*0990*/  LOP3.LUT R3, R3, R12, RZ, 0x3c, !PT ;  /* 0x0000000c03037212 */ /* 0x000fca00078e3cff */
[----:B------:R-:W-:-:S07]  /*09a0*/  IMAD R11, R3, 0x1000193, RZ ;  /* 0x01000193030b7824 */ /* 0x000fce00078e02ff */
.L_x_6:
[----:B------:R-:W-:Y:S05]  /*09b0*/  BSYNC.RECONVERGENT B1 ;  /* 0x0000000000017941 */ /* 0x000fea0003800200 */
.L_x_5:
[----:B------:R-:W-:Y:S05]  /*09c0*/  @!P0 BRA `(.L_x_1) ;  /* 0x0000000000b48947 */ /* 0x000fea0003800000 */
[----:B------:R-:W-:-:S04]  /*09d0*/  ISETP.GE.U32.AND P0, PT, R15, 0x4, PT ;  /* 0x000000040f00780c */ /* 0x000fc80003f06070 */
[----:B------:R-:W-:-:S13]  /*09e0*/  ISETP.GE.U32.AND.EX P0, PT, RZ, RZ, PT, P0 ;  /* 0x000000ffff00720c */ /* 0x000fda0003f06100 */
[----:B------:R-:W0:Y:S01]  /*09f0*/  @P0 LDC.64 R12, c[0x0][0x380] ;  /* 0x0000e000ff0c0b82 */ /* 0x000e220000000a00 */
[----:B------:R-:W-:Y:S02]  /*0a00*/  @P0 IMAD.MOV.U32 R4, RZ, RZ, R10 ;  /* 0x000000ffff040224 */ /* 0x000fe400078e000a */
[----:B------:R-:W-:Y:S02]  /*0a10*/  @P0 IMAD.MOV.U32 R5, RZ, RZ, R9 ;  /* 0x000000ffff050224 */ /* 0x000fe400078e0009 */
[----:B------:R-:W-:-:S03]  /*0a20*/  @P0 IMAD.WIDE.U32 R4, R7, R2, R4 ;  /* 0x0000000207040225 */ /* 0x000fc600078e0004 */
[----:B0-----:R-:W-:-:S04]  /*0a30*/  @P0 IADD3 R4, P1, PT, R4, R12, RZ ;  /* 0x0000000c04040210 */ /* 0x001fc80007f3e0ff */
[----:B------:R-:W-:-:S05]  /*0a40*/  @P0 IADD3.X R5, PT, PT, R13, R6, R5, P1, !PT ;  /* 0x000000060d050210 */ /* 0x000fca0000ffe405 */
[----:B------:R-:W2:Y:S04]  /*0a50*/  @P0 LDG.E.U8 R12, desc[UR4][R4.64] ;  /* 0x00000004040c0981 */ /* 0x000ea8000c1e1100 */
[----:B------:R-:W3:Y:S04]  /*0a60*/  @P0 LDG.E.U8 R3, desc[UR4][R4.64+0x1] ;  /* 0x0000010404030981 */ /* 0x000ee8000c1e1100 */
[----:B------:R-:W4:Y:S04]  /*0a70*/  @P0 LDG.E.U8 R14, desc[UR4][R4.64+0x2] ;  /* 0x00000204040e0981 */ /* 0x000f28000c1e1100 */
[----:B------:R-:W5:Y:S01]  /*0a80*/  @P0 LDG.E.U8 R16, desc[UR4][R4.64+0x3] ;  /* 0x0000030404100981 */ /* 0x000f62000c1e1100 */
[----:B------:R-:W-:-:S05]  /*0a90*/  @P0 IADD3 R10, P2, PT, R10, 0x4, RZ ;  /* 0x000000040a0a0810 */ /* 0x000fca0007f5e0ff */
[----:B------:R-:W-:Y:S01]  /*0aa0*/  @P0 IMAD.X R9, RZ, RZ, R9, P2 ;  /* 0x000000ffff090224 */ /* 0x000fe200010e0609 */
[----:B--2---:R-:W-:-:S05]  /*0ab0*/  @P0 LOP3.LUT R12, R11, R12, RZ, 0x3c, !PT ;  /* 0x0000000c0b0c0212 */ /* 0x004fca00078e3cff */
[----:B------:R-:W-:-:S05]  /*0ac0*/  @P0 IMAD R12, R12, 0x1000193, RZ ;  /* 0x010001930c0c0824 */ /* 0x000fca00078e02ff */
[----:B---3--:R-:W-:Y:S02]  /*0ad0*/  @P0 LOP3.LUT R3, R12, R3, RZ, 0x3c, !PT ;  /* 0x000000030c030212 */ /* 0x008fe400078e3cff */
[----:B------:R-:W-:-:S03]  /*0ae0*/  LOP3.LUT R12, R8, 0x3, RZ, 0xc0, !PT ;  /* 0x00000003080c7812 */ /* 0x000fc600078ec0ff */
[----:B------:R-:W-:Y:S01]  /*0af0*/  @P0 IMAD R3, R3, 0x1000193, RZ ;  /* 0x0100019303030824 */ /* 0x000fe200078e02ff */
[----:B------:R-:W-:-:S04]  /*0b00*/  ISETP.NE.U32.AND P1, PT, R12, RZ, PT ;  /* 0x000000ff0c00720c */ /* 0x000fc80003f25070 */
[----:B----4-:R-:W-:Y:S02]  /*0b10*/  @P0 LOP3.LUT R3, R3, R14, RZ, 0x3c, !PT ;  /* 0x0000000e03030212 */ /* 0x010fe400078e3cff */
[----:B------:R-:W-:-:S03]  /*0b20*/  ISETP.NE.AND.EX P1, PT, RZ, RZ, PT, P1 ;  /* 0x000000ffff00720c */ /* 0x000fc60003f25310 */
[----:B------:R-:W-:-:S05]  /*0b30*/  @P0 IMAD R3, R3, 0x1000193, RZ ;  /* 0x0100019303030824 */ /* 0x000fca00078e02ff */
[----:B-----5:R-:W-:-:S05]  /*0b40*/  @P0 LOP3.LUT R3, R3, R16, RZ, 0x3c, !PT ;  /* 0x0000001003030212 */ /* 0x020fca00078e3cff */
[----:B------:R-:W-:Y:S01]  /*0b50*/  @P0 IMAD R11, R3, 0x1000193, RZ ;  /* 0x01000193030b0824 */ /* 0x000fe200078e02ff */
[----:B------:R-:W-:Y:S06]  /*0b60*/  @!P1 BRA `(.L_x_1) ;  /* 0x00000000004c9947 */ /* 0x000fec0003800000 */
[----:B------:R-:W0:Y:S01]  /*0b70*/  LDCU.64 UR8, c[0x0][0x380] ;  /* 0x00007000ff0877ac */ /* 0x000e220008000a00 */
[----:B------:R-:W-:Y:S01]  /*0b80*/  IMAD.MOV.U32 R8, RZ, RZ, R10 ;  /* 0x000000ffff087224 */ /* 0x000fe200078e000a */
[----:B------:R-:W-:-:S03]  /*0b90*/  IADD3 R4, P1, PT, RZ, -R12, RZ ;  /* 0x8000000cff047210 */ /* 0x000fc60007f3e0ff */
[----:B------:R-:W-:-:S04]  /*0ba0*/  IMAD.WIDE.U32 R2, R7, R2, R8 ;  /* 0x0000000207027225 */ /* 0x000fc800078e0008 */
[----:B------:R-:W-:Y:S01]  /*0bb0*/  IMAD.X R5, RZ, RZ, -0x1, P1 ;  /* 0xffffffffff057424 */ /* 0x000fe200008e06ff */
[----:B0-----:R-:W-:-:S04]  /*0bc0*/  IADD3 R8, P0, PT, R2, UR8, RZ ;  /* 0x0000000802087c10 */ /* 0x001fc8000ff1e0ff */
[----:B------:R-:W-:-:S09]  /*0bd0*/  IADD3.X R9, PT, PT, R6, UR9, R3, P0, !PT ;  /* 0x0000000906097c10 */ /* 0x000fd200087fe403 */
.L_x_7:
[----:B------:R-:W-:Y:S02]  /*0be0*/  IMAD.MOV.U32 R2, RZ, RZ, R8 ;  /* 0x000000ffff027224 */ /* 0x000fe400078e0008 */
[----:B------:R-:W-:-:S05]  /*0bf0*/  IMAD.MOV.U32 R3, RZ, RZ, R9 ;  /* 0x000000ffff037224 */ /* 0x000fca00078e0009 */
[----:B------:R-:W2:Y:S01]  /*0c00*/  LDG.E.U8 R2, desc[UR4][R2.64] ;  /* 0x0000000402027981 */ /* 0x000ea2000c1e1100 */
[----:B------:R-:W-:Y:S02]  /*0c10*/  IADD3 R4, P0, PT, R4, 0x1, RZ ;  /* 0x0000000104047810 */ /* 0x000fe40007f1e0ff */
[----:B------:R-:W-:-:S03]  /*0c20*/  IADD3 R8, P1, PT, R8, 0x1, RZ ;  /* 0x0000000108087810 */ /* 0x000fc60007f3e0ff */
[----:B------:R-:W-:Y:S01]  /*0c30*/  IMAD.X R5, RZ, RZ, R5, P0 ;  /* 0x000000ffff057224 */ /* 0x000fe200000e0605 */
[----:B------:R-:W-:Y:S01]  /*0c40*/  ISETP.NE.U32.AND P0, PT, R4, RZ, PT ;  /* 0x000000ff0400720c */ /* 0x000fe20003f05070 */
[----:B------:R-:W-:-:S03]  /*0c50*/  IMAD.X R9, RZ, RZ, R9, P1 ;  /* 0x000000ffff097224 */ /* 0x000fc600008e0609 */
[----:B------:R-:W-:Y:S02]  /*0c60*/  ISETP.NE.AND.EX P0, PT, R5, RZ, PT, P0 ;  /* 0x000000ff0500720c */ /* 0x000fe40003f05300 */
[----:B--2---:R-:W-:-:S05]  /*0c70*/  LOP3.LUT R11, R11, R2, RZ, 0x3c, !PT ;  /* 0x000000020b0b7212 */ /* 0x004fca00078e3cff */
[----:B------:R-:W-:-:S06]  /*0c80*/  IMAD R11, R11, 0x1000193, RZ ;  /* 0x010001930b0b7824 */ /* 0x000fcc00078e02ff */
[----:B------:R-:W-:Y:S05]  /*0c90*/  @P0 BRA `(.L_x_7) ;  /* 0xfffffffc00d00947 */ /* 0x000fea000383ffff */
.L_x_1:
[----:B------:R-:W-:Y:S05]  /*0ca0*/  BSYNC.RECONVERGENT B0 ;  /* 0x0000000000007941 */ /* 0x000fea0003800200 */
.L_x_0:
[----:B------:R-:W0:Y:S02]  /*0cb0*/  LDCU.64 UR8, c[0x0][0x398] ;  /* 0x00007300ff0877ac */ /* 0x000e240008000a00 */
[----:B0-----:R-:W-:-:S04]  /*0cc0*/  LEA R2, P0, R7, UR8, 0x2 ;  /* 0x0000000807027c11 */ /* 0x001fc8000f8010ff */
[----:B------:R-:W-:-:S05]  /*0cd0*/  LEA.HI.X R3, R7, UR9, R0, 0x2, P0 ;  /* 0x0000000907037c11 */ /* 0x000fca00080f1400 */
[----:B------:R-:W-:Y:S01]  /*0ce0*/  STG.E desc[UR4][R2.64], R11 ;  /* 0x0000000b02007986 */ /* 0x000fe2000c101904 */
[----:B------:R-:W-:Y:S05]  /*0cf0*/  EXIT ;  /* 0x000000000000794d */ /* 0x000fea0003800000 */
.L_x_8:
[----:B------:R-:W-:-:S00]  /*0d00*/  BRA `(.L_x_8) ;  /* 0xfffffffc00fc7947 */ /* 0x000fc0000383ffff */
[----:B------:R-:W-:-:S00]  /*0d10*/  NOP ;  /* 0x0000000000007918 */ /* 0x000fc00000000000 */
        /* <DEDUP_REMOVED lines=14> */
.L_x_9:


//--------------------- .nv.shared.reserved.0     --------------------------
	.section	.nv.shared.reserved.0,"aw",@nobits
	.weak		__nv_reservedSMEM_offset_0_alias
	.size		__nv_reservedSMEM_offset_0_alias, 0, 64
	.other		__nv_reservedSMEM_offset_0_alias,@"STO_CUDA_RESERVED_SHARED STV_DEFAULT"
__nv_reservedSMEM_offset_0_alias:
	.zero		0
	.zero		64


//--------------------- .nv.constant0.kernel_hash_blocks --------------------------
	.section	.nv.constant0.kernel_hash_blocks,"a",@progbits
	.sectionflags	@""
	.align	4
.nv.constant0.kernel_hash_blocks:
	.zero		936


//--------------------- SYMBOLS --------------------------

	.type		.nv.reservedSmem.offset0,@object
	.size		.nv.reservedSmem.offset0,0x4
